	.headerflags	@"EF_CUDA_TEXMODE_UNIFIED EF_CUDA_64BIT_ADDRESS EF_CUDA_ACCELERATORS EF_CUDA_SM90 EF_CUDA_VIRTUAL_SM(EF_CUDA_SM90)"
	.elftype	@"ET_EXEC"


//--------------------- .nv.info                  --------------------------
	.section	.nv.info,"",@"SHT_CUDA_INFO"
	.align	4


	//----- nvinfo : EIATTR_REGCOUNT
	.align		4
        /*0000*/ 	.byte	0x04, 0x2f
        /*0002*/ 	.short	(.L_3 - .L_2)
	.align		4
.L_2:
        /*0004*/ 	.word	index@(triton_poi_fused__native_batch_norm_legit_no_training_leaky_relu_10)
        /*0008*/ 	.word	0x00000020


	//----- nvinfo : EIATTR_MIN_STACK_SIZE
	.align		4
.L_3:
        /*000c*/ 	.byte	0x04, 0x12
        /*000e*/ 	.short	(.L_5 - .L_4)
	.align		4
.L_4:
        /*0010*/ 	.word	index@(triton_poi_fused__native_batch_norm_legit_no_training_leaky_relu_10)
        /*0014*/ 	.word	0x00000000


	//----- nvinfo : EIATTR_FRAME_SIZE
	.align		4
.L_5:
        /*0018*/ 	.byte	0x04, 0x11
        /*001a*/ 	.short	(.L_7 - .L_6)
	.align		4
.L_6:
        /*001c*/ 	.word	index@(triton_poi_fused__native_batch_norm_legit_no_training_leaky_relu_10)
        /*0020*/ 	.word	0x00000000


	//----- nvinfo : EIATTR_MIN_STACK_SIZE
	.align		4
.L_7:
        /*0024*/ 	.byte	0x04, 0x12
        /*0026*/ 	.short	(.L_9 - .L_8)
	.align		4
.L_8:
        /*0028*/ 	.word	index@(triton_poi_fused__native_batch_norm_legit_no_training_leaky_relu_10)
        /*002c*/ 	.word	0x00000000
.L_9:


//--------------------- .nv.info.triton_poi_fused__native_batch_norm_legit_no_training_leaky_relu_10 --------------------------
	.section	.nv.info.triton_poi_fused__native_batch_norm_legit_no_training_leaky_relu_10,"",@"SHT_CUDA_INFO"
	.sectionflags	@""
	.align	4


	//----- nvinfo : EIATTR_CUDA_API_VERSION
	.align		4
        /*0000*/ 	.byte	0x04, 0x37
        /*0002*/ 	.short	(.L_11 - .L_10)
.L_10:
        /*0004*/ 	.word	0x0000007c


	//----- nvinfo : EIATTR_KPARAM_INFO
	.align		4
.L_11:
        /*0008*/ 	.byte	0x04, 0x17
        /*000a*/ 	.short	(.L_13 - .L_12)
.L_12:
        /*000c*/ 	.word	0x00000000
        /*0010*/ 	.short	0x0007
        /*0012*/ 	.short	0x0034
        /*0014*/ 	.byte	0x00, 0xf0, 0x11, 0x00


	//----- nvinfo : EIATTR_KPARAM_INFO
	.align		4
.L_13:
        /*0018*/ 	.byte	0x04, 0x17
        /*001a*/ 	.short	(.L_15 - .L_14)
.L_14:
        /*001c*/ 	.word	0x00000000
        /*0020*/ 	.short	0x0006
        /*0022*/ 	.short	0x0030
        /*0024*/ 	.byte	0x00, 0xf0, 0x11, 0x00


	//----- nvinfo : EIATTR_KPARAM_INFO
	.align		4
.L_15:
        /*0028*/ 	.byte	0x04, 0x17
        /*002a*/ 	.short	(.L_17 - .L_16)
.L_16:
        /*002c*/ 	.word	0x00000000
        /*0030*/ 	.short	0x0005
        /*0032*/ 	.short	0x0028
        /*0034*/ 	.byte	0x00, 0xf4, 0x21, 0x00


	//----- nvinfo : EIATTR_KPARAM_INFO
	.align		4
.L_17:
        /*0038*/ 	.byte	0x04, 0x17
        /*003a*/ 	.short	(.L_19 - .L_18)
.L_18:
        /*003c*/ 	.word	0x00000000
        /*0040*/ 	.short	0x0004
        /*0042*/ 	.short	0x0020
        /*0044*/ 	.byte	0x00, 0xf4, 0x21, 0x00


	//----- nvinfo : EIATTR_KPARAM_INFO
	.align		4
.L_19:
        /*0048*/ 	.byte	0x04, 0x17
        /*004a*/ 	.short	(.L_21 - .L_20)
.L_20:
        /*004c*/ 	.word	0x00000000
        /*0050*/ 	.short	0x0003
        /*0052*/ 	.short	0x0018
        /*0054*/ 	.byte	0x00, 0xf4, 0x21, 0x00


	//----- nvinfo : EIATTR_KPARAM_INFO
	.align		4
.L_21:
        /*0058*/ 	.byte	0x04, 0x17
        /*005a*/ 	.short	(.L_23 - .L_22)
.L_22:
        /*005c*/ 	.word	0x00000000
        /*0060*/ 	.short	0x0002
        /*0062*/ 	.short	0x0010
        /*0064*/ 	.byte	0x00, 0xf4, 0x21, 0x00


	//----- nvinfo : EIATTR_KPARAM_INFO
	.align		4
.L_23:
        /*0068*/ 	.byte	0x04, 0x17
        /*006a*/ 	.short	(.L_25 - .L_24)
.L_24:
        /*006c*/ 	.word	0x00000000
        /*0070*/ 	.short	0x0001
        /*0072*/ 	.short	0x0008
        /*0074*/ 	.byte	0x00, 0xf4, 0x21, 0x00


	//----- nvinfo : EIATTR_KPARAM_INFO
	.align		4
.L_25:
        /*0078*/ 	.byte	0x04, 0x17
        /*007a*/ 	.short	(.L_27 - .L_26)
.L_26:
        /*007c*/ 	.word	0x00000000
        /*0080*/ 	.short	0x0000
        /*0082*/ 	.short	0x0000
        /*0084*/ 	.byte	0x00, 0xf4, 0x21, 0x00


	//----- nvinfo : EIATTR_SPARSE_MMA_MASK
	.align		4
.L_27:
        /*0088*/ 	.byte	0x03, 0x50
        /*008a*/ 	.short	0x0000


	//----- nvinfo : EIATTR_MAXREG_COUNT
	.align		4
        /*008c*/ 	.byte	0x03, 0x1b
        /*008e*/ 	.short	0x00ff


	//----- nvinfo : EIATTR_EXIT_INSTR_OFFSETS
	.align		4
        /*0090*/ 	.byte	0x04, 0x1c
        /*0092*/ 	.short	(.L_29 - .L_28)


	//   ....[0]....
.L_28:
        /*0094*/ 	.word	0x00000bc0


	//   ....[1]....
        /*0098*/ 	.word	0x00000c10


	//----- nvinfo : EIATTR_REQNTID
	.align		4
.L_29:
        /*009c*/ 	.byte	0x04, 0x10
        /*009e*/ 	.short	(.L_31 - .L_30)
.L_30:
        /*00a0*/ 	.word	0x00000080
        /*00a4*/ 	.word	0x00000001
        /*00a8*/ 	.word	0x00000001


	//----- nvinfo : EIATTR_CBANK_PARAM_SIZE
	.align		4
.L_31:
        /*00ac*/ 	.byte	0x03, 0x19
        /*00ae*/ 	.short	0x0038


	//----- nvinfo : EIATTR_PARAM_CBANK
	.align		4
        /*00b0*/ 	.byte	0x04, 0x0a
        /*00b2*/ 	.short	(.L_33 - .L_32)
	.align		4
.L_32:
        /*00b4*/ 	.word	index@(.nv.constant0.triton_poi_fused__native_batch_norm_legit_no_training_leaky_relu_10)
        /*00b8*/ 	.short	0x0210
        /*00ba*/ 	.short	0x0038


	//----- nvinfo : EIATTR_SW_WAR
	.align		4
.L_33:
        /*00bc*/ 	.byte	0x04, 0x36
        /*00be*/ 	.short	(.L_35 - .L_34)
.L_34:
        /*00c0*/ 	.word	0x00000008
.L_35:


//--------------------- .nv.callgraph             --------------------------
	.section	.nv.callgraph,"",@"SHT_CUDA_CALLGRAPH"
	.align	4
	.sectionentsize	8
	.align		4
        /*0000*/ 	.word	0x00000000
	.align		4
        /*0004*/ 	.word	0xffffffff
	.align		4
        /*0008*/ 	.word	0x00000000
	.align		4
        /*000c*/ 	.word	0xfffffffe
	.align		4
        /*0010*/ 	.word	0x00000000
	.align		4
        /*0014*/ 	.word	0xfffffffd
	.align		4
        /*0018*/ 	.word	0x00000000
	.align		4
        /*001c*/ 	.word	0xfffffffc


//--------------------- .nv.constant4             --------------------------
	.section	.nv.constant4,"a",@progbits
	.align	8
	.align		8
.nv.constant4:
        /*0000*/ 	.dword	_$_str
	.align		8
        /*0008*/ 	.dword	_$_str_$_2


//--------------------- .text.triton_poi_fused__native_batch_norm_legit_no_training_leaky_relu_10 --------------------------
	.section	.text.triton_poi_fused__native_batch_norm_legit_no_training_leaky_relu_10,"ax",@progbits
	.sectionflags	@"SHF_BARRIERS=1"
	.align	128
        .global         triton_poi_fused__native_batch_norm_legit_no_training_leaky_relu_10
        .type           triton_poi_fused__native_batch_norm_legit_no_training_leaky_relu_10,@function
        .size           triton_poi_fused__native_batch_norm_legit_no_training_leaky_relu_10,(.L_x_1 - triton_poi_fused__native_batch_norm_legit_no_training_leaky_relu_10)
        .other          triton_poi_fused__native_batch_norm_legit_no_training_leaky_relu_10,@"STO_CUDA_ENTRY STV_DEFAULT"
triton_poi_fused__native_batch_norm_legit_no_training_leaky_relu_10:
.text.triton_poi_fused__native_batch_norm_legit_no_training_leaky_relu_10:
[----:B------:R-:W0:Y:S01]  /*0000*/  LDC R1, c[0x0][0x28] ;  /* 0x00000a00ff017b82 */ /* 0x000e220000000800 */
[----:B------:R-:W1:Y:S07]  /*0010*/  S2R R0, SR_CTAID.X ;  /* 0x0000000000007919 */ /* 0x000e6e0000002500 */
[----:B------:R-:W2:Y:S01]  /*0020*/  LDC.64 R10, c[0x0][0x220] ;  /* 0x00008800ff0a7b82 */ /* 0x000ea20000000a00 */
[----:B------:R-:W-:Y:S02]  /*0030*/  CS2R R4, SRZ ;  /* 0x0000000000047805 */ /* 0x000fe4000001ff00 */
[----:B------:R-:W-:Y:S01]  /*0040*/  CS2R R6, SRZ ;  /* 0x0000000000067805 */ /* 0x000fe2000001ff00 */
[----:B------:R-:W3:Y:S01]  /*0050*/  S2R R2, SR_TID.X ;  /* 0x0000000000027919 */ /* 0x000ee20000002100 */
[----:B------:R-:W-:-:S03]  /*0060*/  ULDC.64 UR6, c[0x0][0x208] ;  /* 0x0000820000067ab9 */ /* 0x000fc60000000a00 */
[----:B------:R-:W4:Y:S08]  /*0070*/  LDC.64 R24, c[0x0][0x210] ;  /* 0x00008400ff187b82 */ /* 0x000f300000000a00 */
[----:B------:R-:W5:Y:S01]  /*0080*/  LDC.64 R22, c[0x0][0x218] ;  /* 0x00008600ff167b82 */ /* 0x000f620000000a00 */
[----:B-1----:R-:W-:Y:S02]  /*0090*/  IMAD.SHL.U32 R0, R0, 0x20, RZ ;  /* 0x0000002000007824 */ /* 0x002fe400078e00ff */
[----:B---3--:R-:W-:-:S05]  /*00a0*/  IMAD.SHL.U32 R3, R2, 0x4, RZ ;  /* 0x0000000402037824 */ /* 0x008fca00078e00ff */
[----:B------:R-:W-:Y:S02]  /*00b0*/  LOP3.LUT R20, R0, 0x1c, R3, 0xf8, !PT ;  /* 0x0000001c00147812 */ /* 0x000fe400078ef803 */
[----:B------:R-:W1:Y:S02]  /*00c0*/  S2R R3, SR_CTAID.Y ;  /* 0x0000000000037919 */ /* 0x000e640000002600 */
[C---:B------:R-:W-:Y:S01]  /*00d0*/  ISETP.GE.AND P0, PT, R20.reuse, 0x40, PT ;  /* 0x000000401400780c */ /* 0x040fe20003f06270 */
[----:B--2---:R-:W-:-:S12]  /*00e0*/  IMAD.WIDE R10, R20, 0x4, R10 ;  /* 0x00000004140a7825 */ /* 0x004fd800078e020a */
[----:B------:R2:W3:Y:S01]  /*00f0*/  @!P0 LDG.E.EL.128 R4, desc[UR6][R10.64] ;  /* 0x000000060a048981 */ /* 0x0004e2000c2e1d00 */
[----:B------:R-:W-:-:S04]  /*0100*/  SHF.R.U32.HI R9, RZ, 0x3, R2 ;  /* 0x00000003ff097819 */ /* 0x000fc80000011602 */
[----:B------:R-:W-:Y:S02]  /*0110*/  SGXT.U32 R9, R9, 0x4 ;  /* 0x000000040909781a */ /* 0x000fe40000000000 */
[----:B------:R-:W-:Y:S02]  /*0120*/  CS2R R16, SRZ ;  /* 0x0000000000107805 */ /* 0x000fe4000001ff00 */
[----:B------:R-:W-:Y:S01]  /*0130*/  CS2R R18, SRZ ;  /* 0x0000000000127805 */ /* 0x000fe2000001ff00 */
[----:B-----5:R-:W-:Y:S01]  /*0140*/  IMAD.WIDE R22, R20, 0x4, R22 ;  /* 0x0000000414167825 */ /* 0x020fe200078e0216 */
[----:B--2---:R-:W-:-:S03]  /*0150*/  CS2R R10, SRZ ;  /* 0x00000000000a7805 */ /* 0x004fc6000001ff00 */
[----:B-1----:R-:W-:-:S05]  /*0160*/  IMAD.SHL.U32 R8, R3, 0x20, RZ ;  /* 0x0000002003087824 */ /* 0x002fca00078e00ff */
[----:B------:R-:W-:Y:S02]  /*0170*/  LOP3.LUT R13, R8, R9, RZ, 0xfc, !PT ;  /* 0x00000009080d7212 */ /* 0x000fe400078efcff */
[----:B------:R-:W-:Y:S02]  /*0180*/  LOP3.LUT R15, R8, 0x10, R9, 0xfe, !PT ;  /* 0x00000010080f7812 */ /* 0x000fe400078efe09 */
[----:B------:R-:W-:Y:S01]  /*0190*/  CS2R R8, SRZ ;  /* 0x0000000000087805 */ /* 0x000fe2000001ff00 */
[--C-:B------:R-:W-:Y:S02]  /*01a0*/  IMAD R13, R13, 0x40, R20.reuse ;  /* 0x000000400d0d7824 */ /* 0x100fe400078e0214 */
[----:B------:R-:W-:Y:S02]  /*01b0*/  IMAD R15, R15, 0x40, R20 ;  /* 0x000000400f0f7824 */ /* 0x000fe400078e0214 */
[----:B----4-:R-:W-:Y:S01]  /*01c0*/  IMAD.WIDE R26, R13, 0x4, R24 ;  /* 0x000000040d1a7825 */ /* 0x010fe200078e0218 */
[----:B------:R-:W-:-:S03]  /*01d0*/  CS2R R12, SRZ ;  /* 0x00000000000c7805 */ /* 0x000fc6000001ff00 */
[----:B------:R-:W-:Y:S01]  /*01e0*/  IMAD.WIDE R24, R15, 0x4, R24 ;  /* 0x000000040f187825 */ /* 0x000fe200078e0218 */
[----:B------:R-:W-:Y:S01]  /*01f0*/  CS2R R14, SRZ ;  /* 0x00000000000e7805 */ /* 0x000fe2000001ff00 */
[----:B------:R-:W2:Y:S04]  /*0200*/  @!P0 LDG.E.EL.128 R8, desc[UR6][R26.64] ;  /* 0x000000061a088981 */ /* 0x000ea8000c2e1d00 */
[----:B------:R1:W4:Y:S04]  /*0210*/  @!P0 LDG.E.EL.128 R16, desc[UR6][R24.64] ;  /* 0x0000000618108981 */ /* 0x000328000c2e1d00 */
[----:B------:R5:W2:Y:S01]  /*0220*/  @!P0 LDG.E.EL.128 R12, desc[UR6][R22.64] ;  /* 0x00000006160c8981 */ /* 0x000aa2000c2e1d00 */
[----:B-1----:R-:W1:Y:S02]  /*0230*/  LDC.64 R24, c[0x0][0x228] ;  /* 0x00008a00ff187b82 */ /* 0x002e640000000a00 */
[----:B-1----:R-:W-:-:S04]  /*0240*/  IMAD.WIDE R28, R20, 0x4, R24 ;  /* 0x00000004141c7825 */ /* 0x002fc800078e0218 */
[----:B---3--:R-:W-:Y:S01]  /*0250*/  FADD R4, R4, 9.9999997473787516356e-06 ;  /* 0x3727c5ac04047421 */ /* 0x008fe20000000000 */
[----:B------:R-:W-:-:S03]  /*0260*/  FADD R5, R5, 9.9999997473787516356e-06 ;  /* 0x3727c5ac05057421 */ /* 0x000fc60000000000 */
[----:B------:R-:W1:Y:S01]  /*0270*/  MUFU.SQRT R26, R4 ;  /* 0x00000004001a7308 */ /* 0x000e620000002000 */
[----:B------:R-:W-:Y:S01]  /*0280*/  FADD R21, R6, 9.9999997473787516356e-06 ;  /* 0x3727c5ac06157421 */ /* 0x000fe20000000000 */
[----:B------:R-:W-:-:S06]  /*0290*/  FADD R6, R7, 9.9999997473787516356e-06 ;  /* 0x3727c5ac07067421 */ /* 0x000fcc0000000000 */
[----:B------:R-:W3:Y:S01]  /*02a0*/  MUFU.SQRT R27, R5 ;  /* 0x00000005001b7308 */ /* 0x000ee20000002000 */
[----:B-1----:R-:W-:-:S07]  /*02b0*/  FSETP.GT.AND P6, PT, R26, 8.50705917302346158658e+37, PT ;  /* 0x7e8000001a00780b */ /* 0x002fce0003fc4000 */
[----:B------:R-:W1:Y:S08]  /*02c0*/  MUFU.SQRT R21, R21 ;  /* 0x0000001500157308 */ /* 0x000e700000002000 */
[----:B------:R-:W2:Y:S01]  /*02d0*/  MUFU.SQRT R6, R6 ;  /* 0x0000000600067308 */ /* 0x000ea20000002000 */
[----:B---3--:R-:W-:Y:S01]  /*02e0*/  FSETP.GT.AND P2, PT, R27, 8.50705917302346158658e+37, PT ;  /* 0x7e8000001b00780b */ /* 0x008fe20003f44000 */
[----:B------:R-:W-:Y:S01]  /*02f0*/  IMAD.MOV.U32 R7, RZ, RZ, 0x3e800000 ;  /* 0x3e800000ff077424 */ /* 0x000fe200078e00ff */
[----:B------:R-:W-:-:S02]  /*0300*/  FSETP.GEU.AND P1, PT, R26, 1.175494350822287508e-38, PT ;  /* 0x008000001a00780b */ /* 0x000fc40003f2e000 */
[----:B------:R-:W-:Y:S01]  /*0310*/  FSETP.GEU.AND P3, PT, R27, 1.175494350822287508e-38, PT ;  /* 0x008000001b00780b */ /* 0x000fe20003f6e000 */
[----:B------:R-:W-:Y:S01]  /*0320*/  @P6 FMUL R26, R26, 0.25 ;  /* 0x3e8000001a1a6820 */ /* 0x000fe20000400000 */
[----:B------:R-:W-:Y:S02]  /*0330*/  FSEL R5, R7, 1, P6 ;  /* 0x3f80000007057808 */ /* 0x000fe40003000000 */
[----:B-1----:R-:W-:Y:S02]  /*0340*/  FSETP.GT.AND P4, PT, R21, 8.50705917302346158658e+37, PT ;  /* 0x7e8000001500780b */ /* 0x002fe40003f84000 */
[----:B------:R-:W-:Y:S02]  /*0350*/  FSEL R4, R7, 1, P2 ;  /* 0x3f80000007047808 */ /* 0x000fe40001000000 */
[----:B--2---:R-:W-:Y:S01]  /*0360*/  FSETP.GT.AND P6, PT, R6, 8.50705917302346158658e+37, PT ;  /* 0x7e8000000600780b */ /* 0x004fe20003fc4000 */
[----:B------:R-:W-:Y:S01]  /*0370*/  @P2 FMUL R27, R27, 0.25 ;  /* 0x3e8000001b1b2820 */ /* 0x000fe20000400000 */
[----:B------:R-:W-:-:S02]  /*0380*/  FSETP.GEU.AND P5, PT, R21, 1.175494350822287508e-38, PT ;  /* 0x008000001500780b */ /* 0x000fc40003fae000 */
[----:B------:R-:W-:Y:S01]  /*0390*/  FSETP.GEU.AND P2, PT, R6, 1.175494350822287508e-38, PT ;  /* 0x008000000600780b */ /* 0x000fe20003f4e000 */
[----:B------:R-:W-:Y:S01]  /*03a0*/  @!P1 FMUL R26, R26, 16777216 ;  /* 0x4b8000001a1a9820 */ /* 0x000fe20000400000 */
[----:B------:R-:W-:-:S03]  /*03b0*/  @!P3 FMUL R27, R27, 16777216 ;  /* 0x4b8000001b1bb820 */ /* 0x000fc60000400000 */
[----:B------:R-:W-:Y:S01]  /*03c0*/  @P4 FMUL R21, R21, 0.25 ;  /* 0x3e80000015154820 */ /* 0x000fe20000400000 */
[----:B0----5:R-:W0:Y:S01]  /*03d0*/  MUFU.RCP R22, R26 ;  /* 0x0000001a00167308 */ /* 0x021e220000001000 */
[C---:B------:R-:W-:Y:S01]  /*03e0*/  FADD R8, -R12.reuse, R8 ;  /* 0x000000080c087221 */ /* 0x040fe20000000100 */
[----:B----4-:R-:W-:Y:S01]  /*03f0*/  FADD R16, -R12, R16 ;  /* 0x000000100c107221 */ /* 0x010fe20000000100 */
[C---:B------:R-:W-:Y:S01]  /*0400*/  FADD R9, -R13.reuse, R9 ;  /* 0x000000090d097221 */ /* 0x040fe20000000100 */
[----:B------:R-:W-:Y:S01]  /*0410*/  @P6 FMUL R6, R6, 0.25 ;  /* 0x3e80000006066820 */ /* 0x000fe20000400000 */
[----:B------:R-:W-:Y:S02]  /*0420*/  FADD R17, -R13, R17 ;  /* 0x000000110d117221 */ /* 0x000fe40000000100 */
[----:B------:R-:W1:Y:S01]  /*0430*/  LDC.64 R12, c[0x0][0x230] ;  /* 0x00008c00ff0c7b82 */ /* 0x000e620000000a00 */
[----:B------:R0:W2:Y:S01]  /*0440*/  MUFU.RCP R23, R27 ;  /* 0x0000001b00177308 */ /* 0x0000a20000001000 */
[----:B------:R-:W-:Y:S01]  /*0450*/  @!P5 FMUL R21, R21, 16777216 ;  /* 0x4b8000001515d820 */ /* 0x000fe20000400000 */
[----:B------:R-:W-:Y:S01]  /*0460*/  @!P2 FMUL R6, R6, 16777216 ;  /* 0x4b8000000606a820 */ /* 0x000fe20000400000 */
[----:B------:R-:W-:Y:S01]  /*0470*/  @!P1 FMUL R5, R5, 16777216 ;  /* 0x4b80000005059820 */ /* 0x000fe20000400000 */
[----:B------:R-:W-:-:S04]  /*0480*/  @!P3 FMUL R4, R4, 16777216 ;  /* 0x4b8000000404b820 */ /* 0x000fc80000400000 */
[----:B------:R-:W3:Y:S01]  /*0490*/  MUFU.RCP R21, R21 ;  /* 0x0000001500157308 */ /* 0x000ee20000001000 */
[----:B0-----:R-:W-:Y:S01]  /*04a0*/  FMUL R27, R22, R5 ;  /* 0x00000005161b7220 */ /* 0x001fe20000400000 */
[C---:B------:R-:W-:Y:S01]  /*04b0*/  FADD R10, -R14.reuse, R10 ;  /* 0x0000000a0e0a7221 */ /* 0x040fe20000000100 */
[----:B------:R-:W-:-:S05]  /*04c0*/  FADD R18, -R14, R18 ;  /* 0x000000120e127221 */ /* 0x000fca0000000100 */
[----:B------:R-:W0:Y:S01]  /*04d0*/  MUFU.RCP R6, R6 ;  /* 0x0000000600067308 */ /* 0x000e220000001000 */
[----:B--2---:R-:W-:Y:S01]  /*04e0*/  FMUL R22, R23, R4 ;  /* 0x0000000417167220 */ /* 0x004fe20000400000 */
[C---:B------:R-:W-:Y:S01]  /*04f0*/  FSEL R14, R7.reuse, 1, P4 ;  /* 0x3f800000070e7808 */ /* 0x040fe20002000000 */
[----:B------:R-:W-:Y:S01]  /*0500*/  IMAD.SHL.U32 R23, R2, 0x4, RZ ;  /* 0x0000000402177824 */ /* 0x000fe200078e00ff */
[----:B------:R-:W-:-:S03]  /*0510*/  FSEL R7, R7, 1, P6 ;  /* 0x3f80000007077808 */ /* 0x000fc60003000000 */
[----:B------:R-:W-:Y:S01]  /*0520*/  @!P5 FMUL R14, R14, 16777216 ;  /* 0x4b8000000e0ed820 */ /* 0x000fe20000400000 */
[----:B------:R-:W-:Y:S01]  /*0530*/  LOP3.LUT R25, R0, 0x1c, R23, 0xf8, !PT ;  /* 0x0000001c00197812 */ /* 0x000fe200078ef817 */
[----:B------:R-:W-:Y:S01]  /*0540*/  @!P2 FMUL R7, R7, 16777216 ;  /* 0x4b8000000707a820 */ /* 0x000fe20000400000 */
[C---:B------:R-:W-:Y:S01]  /*0550*/  FADD R11, -R15.reuse, R11 ;  /* 0x0000000b0f0b7221 */ /* 0x040fe20000000100 */
[----:B------:R-:W-:Y:S01]  /*0560*/  FADD R19, -R15, R19 ;  /* 0x000000130f137221 */ /* 0x000fe20000000100 */
[----:B---3--:R-:W-:Y:S01]  /*0570*/  FMUL R21, R21, R14 ;  /* 0x0000000e15157220 */ /* 0x008fe20000400000 */
[----:B-1----:R-:W-:Y:S01]  /*0580*/  IMAD.WIDE R24, R25, 0x4, R12 ;  /* 0x0000000419187825 */ /* 0x002fe200078e020c */
[----:B------:R-:W-:-:S03]  /*0590*/  CS2R R4, SRZ ;  /* 0x0000000000047805 */ /* 0x000fc6000001ff00 */
[----:B0-----:R-:W-:Y:S01]  /*05a0*/  FMUL R26, R6, R7 ;  /* 0x00000007061a7220 */ /* 0x001fe20000400000 */
[----:B------:R-:W-:Y:S02]  /*05b0*/  CS2R R6, SRZ ;  /* 0x0000000000067805 */ /* 0x000fe4000001ff00 */
[----:B------:R-:W-:Y:S02]  /*05c0*/  CS2R R12, SRZ ;  /* 0x00000000000c7805 */ /* 0x000fe4000001ff00 */
[----:B------:R-:W-:Y:S02]  /*05d0*/  CS2R R14, SRZ ;  /* 0x00000000000e7805 */ /* 0x000fe4000001ff00 */
[----:B------:R0:W2:Y:S04]  /*05e0*/  @!P0 LDG.E.EL.128 R4, desc[UR6][R28.64] ;  /* 0x000000061c048981 */ /* 0x0000a8000c2e1d00 */
[----:B------:R1:W2:Y:S01]  /*05f0*/  @!P0 LDG.E.EL.128 R12, desc[UR6][R24.64] ;  /* 0x00000006180c8981 */ /* 0x0002a2000c2e1d00 */
[C---:B------:R-:W-:Y:S01]  /*0600*/  FMUL R20, R26.reuse, R19 ;  /* 0x000000131a147220 */ /* 0x040fe20000400000 */
[----:B------:R-:W-:Y:S01]  /*0610*/  FMUL R26, R26, R11 ;  /* 0x0000000b1a1a7220 */ /* 0x000fe20000400000 */
[----:B------:R-:W-:Y:S01]  /*0620*/  IMAD.SHL.U32 R11, R2, 0x80, RZ ;  /* 0x00000080020b7824 */ /* 0x000fe200078e00ff */
[----:B------:R-:W-:-:S04]  /*0630*/  SHF.R.U32.HI R19, RZ, 0x3, R2 ;  /* 0x00000003ff137819 */ /* 0x000fc80000011602 */
[----:B------:R-:W-:Y:S01]  /*0640*/  LOP3.LUT R11, R11, 0x380, RZ, 0xc0, !PT ;  /* 0x000003800b0b7812 */ /* 0x000fe200078ec0ff */
[C---:B0-----:R-:W-:Y:S01]  /*0650*/  FMUL R28, R22.reuse, R17 ;  /* 0x00000011161c7220 */ /* 0x041fe20000400000 */
[----:B------:R-:W-:Y:S01]  /*0660*/  FMUL R22, R22, R9 ;  /* 0x0000000916167220 */ /* 0x000fe20000400000 */
[----:B------:R-:W-:Y:S01]  /*0670*/  SGXT.U32 R19, R19, 0x4 ;  /* 0x000000041313781a */ /* 0x000fe20000000000 */
[C---:B------:R-:W-:Y:S01]  /*0680*/  FMUL R9, R27.reuse, R16 ;  /* 0x000000101b097220 */ /* 0x040fe20000400000 */
[----:B------:R-:W-:Y:S01]  /*0690*/  SHF.R.U32.HI R17, RZ, 0x3, R11 ;  /* 0x00000003ff117819 */ /* 0x000fe2000001160b */
[----:B------:R-:W0:Y:S01]  /*06a0*/  S2UR UR5, SR_CgaCtaId ;  /* 0x00000000000579c3 */ /* 0x000e220000008800 */
[----:B------:R-:W-:Y:S01]  /*06b0*/  FMUL R27, R27, R8 ;  /* 0x000000081b1b7220 */ /* 0x000fe20000400000 */
[----:B------:R-:W-:Y:S02]  /*06c0*/  LOP3.LUT R16, R11, 0x20, RZ, 0xfc, !PT ;  /* 0x000000200b107812 */ /* 0x000fe400078efcff */
[----:B------:R-:W-:-:S02]  /*06d0*/  LOP3.LUT R8, R17, R11, R19, 0xfe, !PT ;  /* 0x0000000b11087212 */ /* 0x000fc400078efe13 */
[C---:B------:R-:W-:Y:S02]  /*06e0*/  LOP3.LUT R19, R11.reuse, R19, RZ, 0xfc, !PT ;  /* 0x000000130b137212 */ /* 0x040fe400078efcff */
[C---:B-1----:R-:W-:Y:S02]  /*06f0*/  LOP3.LUT R24, R11.reuse, 0x40, RZ, 0xfc, !PT ;  /* 0x000000400b187812 */ /* 0x042fe400078efcff */
[----:B------:R-:W-:Y:S02]  /*0700*/  LOP3.LUT R25, R11, 0x60, RZ, 0xfc, !PT ;  /* 0x000000600b197812 */ /* 0x000fe400078efcff */
[-C--:B------:R-:W-:Y:S02]  /*0710*/  LEA.HI R16, R16, R19.reuse, RZ, 0x1d ;  /* 0x0000001310107211 */ /* 0x080fe400078fe8ff */
[-C--:B------:R-:W-:Y:S02]  /*0720*/  LEA.HI R17, R24, R19.reuse, RZ, 0x1d ;  /* 0x0000001318117211 */ /* 0x080fe400078fe8ff */
[----:B------:R-:W-:Y:S01]  /*0730*/  LEA.HI R19, R25, R19, RZ, 0x1d ;  /* 0x0000001319137211 */ /* 0x000fe200078fe8ff */
[C---:B------:R-:W-:Y:S01]  /*0740*/  FMUL R25, R21.reuse, R18 ;  /* 0x0000001215197220 */ /* 0x040fe20000400000 */
[----:B------:R-:W-:Y:S01]  /*0750*/  FMUL R21, R21, R10 ;  /* 0x0000000a15157220 */ /* 0x000fe20000400000 */
[----:B------:R-:W-:-:S02]  /*0760*/  UMOV UR4, 0x400 ;  /* 0x0000040000047882 */ /* 0x000fc40000000000 */
[----:B0-----:R-:W-:-:S06]  /*0770*/  UPRMT UR4, UR5, 0x654, UR4 ;  /* 0x0000065405047896 */ /* 0x001fcc0008000004 */
[----:B------:R-:W-:Y:S02]  /*0780*/  LEA R8, R8, UR4, 0x2 ;  /* 0x0000000408087c11 */ /* 0x000fe4000f8e10ff */
[----:B------:R-:W-:Y:S02]  /*0790*/  LEA R16, R16, UR4, 0x2 ;  /* 0x0000000410107c11 */ /* 0x000fe4000f8e10ff */
[----:B------:R-:W-:Y:S02]  /*07a0*/  LEA R17, R17, UR4, 0x2 ;  /* 0x0000000411117c11 */ /* 0x000fe4000f8e10ff */
[----:B------:R-:W-:Y:S01]  /*07b0*/  LEA R19, R19, UR4, 0x2 ;  /* 0x0000000413137c11 */ /* 0x000fe2000f8e10ff */
[----:B------:R-:W-:-:S05]  /*07c0*/  IMAD.SHL.U32 R10, R2, 0x4, RZ ;  /* 0x00000004020a7824 */ /* 0x000fca00078e00ff */
[----:B------:R-:W-:Y:S01]  /*07d0*/  LOP3.LUT R10, R10, 0x1fc, RZ, 0xc0, !PT ;  /* 0x000001fc0a0a7812 */ /* 0x000fe200078ec0ff */
[----:B--2---:R-:W-:Y:S01]  /*07e0*/  FFMA R11, R27, R4, R12 ;  /* 0x000000041b0b7223 */ /* 0x004fe2000000000c */
[----:B------:R-:W-:-:S04]  /*07f0*/  FFMA R22, R22, R5, R13 ;  /* 0x0000000516167223 */ /* 0x000fc8000000000d */
[----:B------:R-:W-:Y:S02]  /*0800*/  FSETP.GT.AND P1, PT, R11, RZ, PT ;  /* 0x000000ff0b00720b */ /* 0x000fe40003f24000 */
[----:B------:R-:W-:Y:S01]  /*0810*/  FSETP.GT.AND P0, PT, R22, RZ, PT ;  /* 0x000000ff1600720b */ /* 0x000fe20003f04000 */
[----:B------:R-:W-:Y:S01]  /*0820*/  FFMA R9, R9, R4, R12 ;  /* 0x0000000409097223 */ /* 0x000fe2000000000c */
[-CC-:B------:R-:W-:Y:S01]  /*0830*/  FFMA R4, R21, R6.reuse, R14.reuse ;  /* 0x0000000615047223 */ /* 0x180fe2000000000e */
[----:B------:R-:W-:Y:S01]  /*0840*/  FFMA R26, R26, R7, R15 ;  /* 0x000000071a1a7223 */ /* 0x000fe2000000000f */
[----:B------:R-:W-:Y:S01]  /*0850*/  FFMA R13, R28, R5, R13 ;  /* 0x000000051c0d7223 */ /* 0x000fe2000000000d */
[----:B------:R-:W-:Y:S01]  /*0860*/  FFMA R14, R25, R6, R14 ;  /* 0x00000006190e7223 */ /* 0x000fe2000000000e */
[----:B------:R-:W-:Y:S01]  /*0870*/  FFMA R15, R20, R7, R15 ;  /* 0x00000007140f7223 */ /* 0x000fe2000000000f */
[----:B------:R-:W-:Y:S02]  /*0880*/  FSETP.GT.AND P5, PT, R4, RZ, PT ;  /* 0x000000ff0400720b */ /* 0x000fe40003fa4000 */
[----:B------:R-:W-:-:S02]  /*0890*/  FSETP.GT.AND P4, PT, R26, RZ, PT ;  /* 0x000000ff1a00720b */ /* 0x000fc40003f84000 */
[----:B------:R-:W-:Y:S01]  /*08a0*/  FSETP.GT.AND P3, PT, R9, RZ, PT ;  /* 0x000000ff0900720b */ /* 0x000fe20003f64000 */
[----:B------:R-:W-:Y:S01]  /*08b0*/  @!P1 FMUL R11, R11, 0.10000000149011611938 ;  /* 0x3dcccccd0b0b9820 */ /* 0x000fe20000400000 */
[----:B------:R-:W-:Y:S01]  /*08c0*/  FSETP.GT.AND P2, PT, R13, RZ, PT ;  /* 0x000000ff0d00720b */ /* 0x000fe20003f44000 */
[----:B------:R-:W-:Y:S01]  /*08d0*/  @!P0 FMUL R22, R22, 0.10000000149011611938 ;  /* 0x3dcccccd16168820 */ /* 0x000fe20000400000 */
[----:B------:R-:W-:Y:S02]  /*08e0*/  FSETP.GT.AND P1, PT, R14, RZ, PT ;  /* 0x000000ff0e00720b */ /* 0x000fe40003f24000 */
[----:B------:R-:W-:-:S03]  /*08f0*/  FSETP.GT.AND P0, PT, R15, RZ, PT ;  /* 0x000000ff0f00720b */ /* 0x000fc60003f04000 */
[----:B------:R-:W-:Y:S02]  /*0900*/  @!P5 FMUL R4, R4, 0.10000000149011611938 ;  /* 0x3dcccccd0404d820 */ /* 0x000fe40000400000 */
[----:B------:R-:W-:Y:S01]  /*0910*/  @!P4 FMUL R26, R26, 0.10000000149011611938 ;  /* 0x3dcccccd1a1ac820 */ /* 0x000fe20000400000 */
[----:B------:R-:W-:Y:S01]  /*0920*/  STS [R8], R11 ;  /* 0x0000000b08007388 */ /* 0x000fe20000000800 */
[----:B------:R-:W-:Y:S02]  /*0930*/  @!P3 FMUL R9, R9, 0.10000000149011611938 ;  /* 0x3dcccccd0909b820 */ /* 0x000fe40000400000 */
[----:B------:R-:W-:Y:S01]  /*0940*/  @!P2 FMUL R13, R13, 0.10000000149011611938 ;  /* 0x3dcccccd0d0da820 */ /* 0x000fe20000400000 */
[----:B------:R-:W-:Y:S01]  /*0950*/  STS [R16+0x80], R22 ;  /* 0x0000801610007388 */ /* 0x000fe20000000800 */
[----:B------:R-:W-:Y:S02]  /*0960*/  @!P1 FMUL R14, R14, 0.10000000149011611938 ;  /* 0x3dcccccd0e0e9820 */ /* 0x000fe40000400000 */
[----:B------:R-:W-:Y:S01]  /*0970*/  @!P0 FMUL R15, R15, 0.10000000149011611938 ;  /* 0x3dcccccd0f0f8820 */ /* 0x000fe20000400000 */
[----:B------:R-:W-:Y:S04]  /*0980*/  STS [R17+0x100], R4 ;  /* 0x0001000411007388 */ /* 0x000fe80000000800 */
[----:B------:R-:W-:Y:S04]  /*0990*/  STS [R19+0x180], R26 ;  /* 0x0001801a13007388 */ /* 0x000fe80000000800 */
[----:B------:R0:W-:Y:S04]  /*09a0*/  STS [R8+0x40], R9 ;  /* 0x0000400908007388 */ /* 0x0001e80000000800 */
[----:B------:R1:W-:Y:S04]  /*09b0*/  STS [R16+0xc0], R13 ;  /* 0x0000c00d10007388 */ /* 0x0003e80000000800 */
[----:B------:R-:W-:Y:S01]  /*09c0*/  STS [R17+0x140], R14 ;  /* 0x0001400e11007388 */ /* 0x000fe20000000800 */
[----:B------:R-:W-:Y:S01]  /*09d0*/  SHF.R.U32.HI R5, RZ, 0x1, R2 ;  /* 0x00000001ff057819 */ /* 0x000fe20000011602 */
[----:B------:R-:W-:Y:S01]  /*09e0*/  IMAD.SHL.U32 R12, R3, 0x20, RZ ;  /* 0x00000020030c7824 */ /* 0x000fe200078e00ff */
[----:B0-----:R-:W0:Y:S01]  /*09f0*/  LDC.64 R8, c[0x0][0x238] ;  /* 0x00008e00ff087b82 */ /* 0x001e220000000a00 */
[----:B------:R-:W-:Y:S01]  /*0a00*/  STS [R19+0x1c0], R15 ;  /* 0x0001c00f13007388 */ /* 0x000fe20000000800 */
[----:B------:R-:W-:-:S05]  /*0a10*/  LOP3.LUT R5, R5, 0x3c, RZ, 0xc0, !PT ;  /* 0x0000003c05057812 */ /* 0x000fca00078ec0ff */
[----:B------:R-:W-:-:S05]  /*0a20*/  IMAD.IADD R5, R10, 0x1, R5 ;  /* 0x000000010a057824 */ /* 0x000fca00078e0205 */
[----:B------:R-:W-:Y:S01]  /*0a30*/  LEA R5, R5, UR4, 0x2 ;  /* 0x0000000405057c11 */ /* 0x000fe2000f8e10ff */
[----:B------:R-:W-:Y:S01]  /*0a40*/  BAR.SYNC.DEFER_BLOCKING 0x0 ;  /* 0x0000000000007b1d */ /* 0x000fe20000010000 */
[----:B------:R-:W-:Y:S02]  /*0a50*/  SHF.R.S32.HI R3, RZ, 0x1a, R3 ;  /* 0x0000001aff037819 */ /* 0x000fe40000011403 */
[----:B------:R-:W-:Y:S02]  /*0a60*/  LOP3.LUT R23, R12, 0x1c, R23, 0xf8, !PT ;  /* 0x0000001c0c177812 */ /* 0x000fe400078ef817 */
[----:B------:R-:W-:-:S04]  /*0a70*/  SGXT R12, R3, 0x1 ;  /* 0x00000001030c781a */ /* 0x000fc80000000200 */
[----:B------:R-:W-:Y:S01]  /*0a80*/  LEA.HI R12, R12, R23, RZ, 0x8 ;  /* 0x000000170c0c7211 */ /* 0x000fe200078f40ff */
[----:B------:R-:W2:Y:S01]  /*0a90*/  LDS.128 R4, [R5] ;  /* 0x0000000005047984 */ /* 0x000ea20000000c00 */
[----:B-1----:R-:W-:-:S03]  /*0aa0*/  SHF.R.U32.HI R13, RZ, 0x3, R2 ;  /* 0x00000003ff0d7819 */ /* 0x002fc60000011602 */
[----:B------:R-:W-:Y:S01]  /*0ab0*/  IMAD.SHL.U32 R2, R12, 0x40, RZ ;  /* 0x000000400c027824 */ /* 0x000fe200078e00ff */
[----:B------:R-:W-:Y:S02]  /*0ac0*/  SGXT.U32 R13, R13, 0x4 ;  /* 0x000000040d0d781a */ /* 0x000fe40000000000 */
[----:B------:R-:W-:Y:S02]  /*0ad0*/  LOP3.LUT R11, R10, 0x200, RZ, 0xfc, !PT ;  /* 0x000002000a0b7812 */ /* 0x000fe400078efcff */
[----:B------:R-:W-:Y:S02]  /*0ae0*/  LOP3.LUT R12, R12, 0xffffff00, RZ, 0xc0, !PT ;  /* 0xffffff000c0c7812 */ /* 0x000fe400078ec0ff */
[----:B------:R-:W-:Y:S02]  /*0af0*/  LOP3.LUT R3, R2, 0xffffc000, RZ, 0xc0, !PT ;  /* 0xffffc00002037812 */ /* 0x000fe400078ec0ff */
[----:B------:R-:W-:Y:S02]  /*0b00*/  LOP3.LUT R2, R0, R13, RZ, 0xfc, !PT ;  /* 0x0000000d00027212 */ /* 0x000fe400078efcff */
[----:B------:R-:W-:-:S02]  /*0b10*/  LOP3.LUT R0, R0, 0x10, R13, 0xfe, !PT ;  /* 0x0000001000007812 */ /* 0x000fc400078efe0d */
[----:B------:R-:W-:Y:S02]  /*0b20*/  SHF.R.U32.HI R11, RZ, 0x3, R11 ;  /* 0x00000003ff0b7819 */ /* 0x000fe4000001160b */
[----:B------:R-:W-:Y:S02]  /*0b30*/  IADD3 R23, R3, R23, -R12 ;  /* 0x0000001703177210 */ /* 0x000fe40007ffe80c */
[----:B------:R-:W-:Y:S02]  /*0b40*/  ISETP.GE.AND P0, PT, R2, 0x40, PT ;  /* 0x000000400200780c */ /* 0x000fe40003f06270 */
[----:B------:R-:W-:Y:S01]  /*0b50*/  ISETP.GE.AND P1, PT, R0, 0x40, PT ;  /* 0x000000400000780c */ /* 0x000fe20003f26270 */
[----:B------:R-:W-:Y:S01]  /*0b60*/  IMAD R3, R2, 0x100, R23 ;  /* 0x0000010002037824 */ /* 0x000fe200078e0217 */
[----:B------:R-:W-:-:S03]  /*0b70*/  LOP3.LUT R11, R11, 0x7c, RZ, 0xc0, !PT ;  /* 0x0000007c0b0b7812 */ /* 0x000fc600078ec0ff */
[----:B0-----:R-:W-:-:S04]  /*0b80*/  IMAD.WIDE R2, R3, 0x4, R8 ;  /* 0x0000000403027825 */ /* 0x001fc800078e0208 */
[----:B------:R-:W-:-:S05]  /*0b90*/  IMAD.IADD R11, R10, 0x1, R11 ;  /* 0x000000010a0b7824 */ /* 0x000fca00078e020b */
[----:B------:R-:W-:Y:S01]  /*0ba0*/  LEA R11, R11, UR4, 0x2 ;  /* 0x000000040b0b7c11 */ /* 0x000fe2000f8e10ff */
[----:B--2---:R0:W-:Y:S02]  /*0bb0*/  @!P0 STG.E.128 desc[UR6][R2.64], R4 ;  /* 0x0000000402008986 */ /* 0x0041e4000c101d06 */
[----:B0-----:R-:W-:Y:S05]  /*0bc0*/  @P1 EXIT ;  /* 0x000000000000194d */ /* 0x001fea0003800000 */
[----:B0-----:R-:W0:Y:S01]  /*0bd0*/  LDS.128 R4, [R11+0x800] ;  /* 0x000800000b047984 */ /* 0x001e220000000c00 */
[----:B------:R-:W-:-:S04]  /*0be0*/  IMAD R23, R0, 0x100, R23 ;  /* 0x0000010000177824 */ /* 0x000fc800078e0217 */
[----:B------:R-:W-:-:S05]  /*0bf0*/  IMAD.WIDE R8, R23, 0x4, R8 ;  /* 0x0000000417087825 */ /* 0x000fca00078e0208 */
[----:B0-----:R-:W-:Y:S01]  /*0c00*/  STG.E.128 desc[UR6][R8.64], R4 ;  /* 0x0000000408007986 */ /* 0x001fe2000c101d06 */
[----:B------:R-:W-:Y:S05]  /*0c10*/  EXIT ;  /* 0x000000000000794d */ /* 0x000fea0003800000 */
.L_x_0:
[----:B------:R-:W-:-:S00]  /*0c20*/  BRA `(.L_x_0) ;  /* 0xfffffffc00fc7947 */ /* 0x000fc0000383ffff */
[----:B------:R-:W-:-:S00]  /*0c30*/  NOP ;  /* 0x0000000000007918 */ /* 0x000fc00000000000 */
        /* <DEDUP_REMOVED lines=12> */
.L_x_1:


//--------------------- .nv.global.init           --------------------------
	.section	.nv.global.init,"aw",@progbits
.nv.global.init:
	.type		_$_str,@object
	.size		_$_str,(_$_str_$_2 - _$_str)
_$_str:
        /*0000*/ 	.byte	0x5f, 0x5f, 0x43, 0x55, 0x44, 0x41, 0x5f, 0x46, 0x54, 0x5a, 0x00
	.type		_$_str_$_2,@object
	.size		_$_str_$_2,(.L_1 - _$_str_$_2)
_$_str_$_2:
        /*000b*/ 	.byte	0x5f, 0x5f, 0x43, 0x55, 0x44, 0x41, 0x5f, 0x50, 0x52, 0x45, 0x43, 0x5f, 0x53, 0x51, 0x52, 0x54
        /*001b*/ 	.byte	0x00
.L_1:


//--------------------- .nv.shared.triton_poi_fused__native_batch_norm_legit_no_training_leaky_relu_10 --------------------------
	.section	.nv.shared.triton_poi_fused__native_batch_norm_legit_no_training_leaky_relu_10,"aw",@nobits
	.sectionflags	@""
	.align	16
	.zero		1024


//--------------------- .nv.constant0.triton_poi_fused__native_batch_norm_legit_no_training_leaky_relu_10 --------------------------
	.section	.nv.constant0.triton_poi_fused__native_batch_norm_legit_no_training_leaky_relu_10,"a",@progbits
	.sectionflags	@""
	.align	4
.nv.constant0.triton_poi_fused__native_batch_norm_legit_no_training_leaky_relu_10:
	.zero		584
